	.headerflags	@"EF_CUDA_TEXMODE_UNIFIED EF_CUDA_64BIT_ADDRESS EF_CUDA_ACCELERATORS EF_CUDA_SM90 EF_CUDA_VIRTUAL_SM(EF_CUDA_SM90)"
	.elftype	@"ET_EXEC"


//--------------------- .nv.info                  --------------------------
	.section	.nv.info,"",@"SHT_CUDA_INFO"
	.align	4


	//----- nvinfo : EIATTR_REGCOUNT
	.align		4
        /*0000*/ 	.byte	0x04, 0x2f
        /*0002*/ 	.short	(.L_2 - .L_1)
	.align		4
.L_1:
        /*0004*/ 	.word	index@(triton_per_fused_native_group_norm_5)
        /*0008*/ 	.word	0x00000014


	//----- nvinfo : EIATTR_MIN_STACK_SIZE
	.align		4
.L_2:
        /*000c*/ 	.byte	0x04, 0x12
        /*000e*/ 	.short	(.L_4 - .L_3)
	.align		4
.L_3:
        /*0010*/ 	.word	index@(triton_per_fused_native_group_norm_5)
        /*0014*/ 	.word	0x00000000


	//----- nvinfo : EIATTR_FRAME_SIZE
	.align		4
.L_4:
        /*0018*/ 	.byte	0x04, 0x11
        /*001a*/ 	.short	(.L_6 - .L_5)
	.align		4
.L_5:
        /*001c*/ 	.word	index@(triton_per_fused_native_group_norm_5)
        /*0020*/ 	.word	0x00000000


	//----- nvinfo : EIATTR_MIN_STACK_SIZE
	.align		4
.L_6:
        /*0024*/ 	.byte	0x04, 0x12
        /*0026*/ 	.short	(.L_8 - .L_7)
	.align		4
.L_7:
        /*0028*/ 	.word	index@(triton_per_fused_native_group_norm_5)
        /*002c*/ 	.word	0x00000000
.L_8:


//--------------------- .nv.info.triton_per_fused_native_group_norm_5 --------------------------
	.section	.nv.info.triton_per_fused_native_group_norm_5,"",@"SHT_CUDA_INFO"
	.sectionflags	@""
	.align	4


	//----- nvinfo : EIATTR_CUDA_API_VERSION
	.align		4
        /*0000*/ 	.byte	0x04, 0x37
        /*0002*/ 	.short	(.L_10 - .L_9)
.L_9:
        /*0004*/ 	.word	0x0000007c


	//----- nvinfo : EIATTR_KPARAM_INFO
	.align		4
.L_10:
        /*0008*/ 	.byte	0x04, 0x17
        /*000a*/ 	.short	(.L_12 - .L_11)
.L_11:
        /*000c*/ 	.word	0x00000000
        /*0010*/ 	.short	0x0007
        /*0012*/ 	.short	0x0034
        /*0014*/ 	.byte	0x00, 0xf0, 0x11, 0x00


	//----- nvinfo : EIATTR_KPARAM_INFO
	.align		4
.L_12:
        /*0018*/ 	.byte	0x04, 0x17
        /*001a*/ 	.short	(.L_14 - .L_13)
.L_13:
        /*001c*/ 	.word	0x00000000
        /*0020*/ 	.short	0x0006
        /*0022*/ 	.short	0x0030
        /*0024*/ 	.byte	0x00, 0xf0, 0x11, 0x00


	//----- nvinfo : EIATTR_KPARAM_INFO
	.align		4
.L_14:
        /*0028*/ 	.byte	0x04, 0x17
        /*002a*/ 	.short	(.L_16 - .L_15)
.L_15:
        /*002c*/ 	.word	0x00000000
        /*0030*/ 	.short	0x0005
        /*0032*/ 	.short	0x0028
        /*0034*/ 	.byte	0x00, 0xf4, 0x21, 0x00


	//----- nvinfo : EIATTR_KPARAM_INFO
	.align		4
.L_16:
        /*0038*/ 	.byte	0x04, 0x17
        /*003a*/ 	.short	(.L_18 - .L_17)
.L_17:
        /*003c*/ 	.word	0x00000000
        /*0040*/ 	.short	0x0004
        /*0042*/ 	.short	0x0020
        /*0044*/ 	.byte	0x00, 0xf4, 0x21, 0x00


	//----- nvinfo : EIATTR_KPARAM_INFO
	.align		4
.L_18:
        /*0048*/ 	.byte	0x04, 0x17
        /*004a*/ 	.short	(.L_20 - .L_19)
.L_19:
        /*004c*/ 	.word	0x00000000
        /*0050*/ 	.short	0x0003
        /*0052*/ 	.short	0x0018
        /*0054*/ 	.byte	0x00, 0xf4, 0x21, 0x00


	//----- nvinfo : EIATTR_KPARAM_INFO
	.align		4
.L_20:
        /*0058*/ 	.byte	0x04, 0x17
        /*005a*/ 	.short	(.L_22 - .L_21)
.L_21:
        /*005c*/ 	.word	0x00000000
        /*0060*/ 	.short	0x0002
        /*0062*/ 	.short	0x0010
        /*0064*/ 	.byte	0x00, 0xf4, 0x21, 0x00


	//----- nvinfo : EIATTR_KPARAM_INFO
	.align		4
.L_22:
        /*0068*/ 	.byte	0x04, 0x17
        /*006a*/ 	.short	(.L_24 - .L_23)
.L_23:
        /*006c*/ 	.word	0x00000000
        /*0070*/ 	.short	0x0001
        /*0072*/ 	.short	0x0008
        /*0074*/ 	.byte	0x00, 0xf4, 0x21, 0x00


	//----- nvinfo : EIATTR_KPARAM_INFO
	.align		4
.L_24:
        /*0078*/ 	.byte	0x04, 0x17
        /*007a*/ 	.short	(.L_26 - .L_25)
.L_25:
        /*007c*/ 	.word	0x00000000
        /*0080*/ 	.short	0x0000
        /*0082*/ 	.short	0x0000
        /*0084*/ 	.byte	0x00, 0xf4, 0x21, 0x00


	//----- nvinfo : EIATTR_SPARSE_MMA_MASK
	.align		4
.L_26:
        /*0088*/ 	.byte	0x03, 0x50
        /*008a*/ 	.short	0x0000


	//----- nvinfo : EIATTR_MAXREG_COUNT
	.align		4
        /*008c*/ 	.byte	0x03, 0x1b
        /*008e*/ 	.short	0x00ff


	//----- nvinfo : EIATTR_COOP_GROUP_MASK_REGIDS
	.align		4
        /*0090*/ 	.byte	0x04, 0x29
        /*0092*/ 	.short	(.L_28 - .L_27)


	//   ....[0]....
.L_27:
        /*0094*/ 	.word	0xffffffff


	//   ....[1]....
        /*0098*/ 	.word	0xffffffff


	//   ....[2]....
        /*009c*/ 	.word	0xffffffff


	//   ....[3]....
        /*00a0*/ 	.word	0xffffffff


	//   ....[4]....
        /*00a4*/ 	.word	0xffffffff


	//   ....[5]....
        /*00a8*/ 	.word	0xffffffff


	//   ....[6]....
        /*00ac*/ 	.word	0xffffffff


	//   ....[7]....
        /*00b0*/ 	.word	0xffffffff


	//   ....[8]....
        /*00b4*/ 	.word	0xffffffff


	//----- nvinfo : EIATTR_COOP_GROUP_INSTR_OFFSETS
	.align		4
.L_28:
        /*00b8*/ 	.byte	0x04, 0x28
        /*00ba*/ 	.short	(.L_30 - .L_29)


	//   ....[0]....
.L_29:
        /*00bc*/ 	.word	0x00000250


	//   ....[1]....
        /*00c0*/ 	.word	0x00000360


	//   ....[2]....
        /*00c4*/ 	.word	0x00000410


	//   ....[3]....
        /*00c8*/ 	.word	0x00000450


	//   ....[4]....
        /*00cc*/ 	.word	0x00000490


	//   ....[5]....
        /*00d0*/ 	.word	0x00000580


	//   ....[6]....
        /*00d4*/ 	.word	0x000005c0


	//   ....[7]....
        /*00d8*/ 	.word	0x000006f0


	//   ....[8]....
        /*00dc*/ 	.word	0x00000720


	//----- nvinfo : EIATTR_EXIT_INSTR_OFFSETS
	.align		4
.L_30:
        /*00e0*/ 	.byte	0x04, 0x1c
        /*00e2*/ 	.short	(.L_32 - .L_31)


	//   ....[0]....
.L_31:
        /*00e4*/ 	.word	0x000008f0


	//   ....[1]....
        /*00e8*/ 	.word	0x00000940


	//----- nvinfo : EIATTR_REQNTID
	.align		4
.L_32:
        /*00ec*/ 	.byte	0x04, 0x10
        /*00ee*/ 	.short	(.L_34 - .L_33)
.L_33:
        /*00f0*/ 	.word	0x00000040
        /*00f4*/ 	.word	0x00000001
        /*00f8*/ 	.word	0x00000001


	//----- nvinfo : EIATTR_CBANK_PARAM_SIZE
	.align		4
.L_34:
        /*00fc*/ 	.byte	0x03, 0x19
        /*00fe*/ 	.short	0x0038


	//----- nvinfo : EIATTR_PARAM_CBANK
	.align		4
        /*0100*/ 	.byte	0x04, 0x0a
        /*0102*/ 	.short	(.L_36 - .L_35)
	.align		4
.L_35:
        /*0104*/ 	.word	index@(.nv.constant0.triton_per_fused_native_group_norm_5)
        /*0108*/ 	.short	0x0210
        /*010a*/ 	.short	0x0038


	//----- nvinfo : EIATTR_SW_WAR
	.align		4
.L_36:
        /*010c*/ 	.byte	0x04, 0x36
        /*010e*/ 	.short	(.L_38 - .L_37)
.L_37:
        /*0110*/ 	.word	0x00000008
.L_38:


//--------------------- .nv.callgraph             --------------------------
	.section	.nv.callgraph,"",@"SHT_CUDA_CALLGRAPH"
	.align	4
	.sectionentsize	8
	.align		4
        /*0000*/ 	.word	0x00000000
	.align		4
        /*0004*/ 	.word	0xffffffff
	.align		4
        /*0008*/ 	.word	0x00000000
	.align		4
        /*000c*/ 	.word	0xfffffffe
	.align		4
        /*0010*/ 	.word	0x00000000
	.align		4
        /*0014*/ 	.word	0xfffffffd
	.align		4
        /*0018*/ 	.word	0x00000000
	.align		4
        /*001c*/ 	.word	0xfffffffc


//--------------------- .nv.constant4             --------------------------
	.section	.nv.constant4,"a",@progbits
	.align	8
	.align		8
.nv.constant4:
        /*0000*/ 	.dword	_$_str


//--------------------- .text.triton_per_fused_native_group_norm_5 --------------------------
	.section	.text.triton_per_fused_native_group_norm_5,"ax",@progbits
	.sectionflags	@"SHF_BARRIERS=1"
	.align	128
        .global         triton_per_fused_native_group_norm_5
        .type           triton_per_fused_native_group_norm_5,@function
        .size           triton_per_fused_native_group_norm_5,(.L_x_1 - triton_per_fused_native_group_norm_5)
        .other          triton_per_fused_native_group_norm_5,@"STO_CUDA_ENTRY STV_DEFAULT"
triton_per_fused_native_group_norm_5:
.text.triton_per_fused_native_group_norm_5:
[----:B------:R-:W0:Y:S02]  /*0000*/  LDC R1, c[0x0][0x28] ;  /* 0x00000a00ff017b82 */ /* 0x000e240000000800 */
[----:B------:R-:W1:Y:S01]  /*0010*/  S2R R0, SR_TID.X ;  /* 0x0000000000007919 */ /* 0x000e620000002100 */
[----:B------:R-:W2:Y:S01]  /*0020*/  LDC.64 R8, c[0x0][0x220] ;  /* 0x00008800ff087b82 */ /* 0x000ea20000000a00 */
[----:B------:R-:W-:Y:S01]  /*0030*/  CS2R R10, SRZ ;  /* 0x00000000000a7805 */ /* 0x000fe2000001ff00 */
[----:B------:R-:W-:Y:S01]  /*0040*/  ULDC.64 UR6, c[0x0][0x208] ;  /* 0x0000820000067ab9 */ /* 0x000fe20000000a00 */
[----:B------:R-:W3:Y:S05]  /*0050*/  S2R R3, SR_CTAID.X ;  /* 0x0000000000037919 */ /* 0x000eea0000002500 */
[----:B------:R-:W4:Y:S08]  /*0060*/  LDC.64 R12, c[0x0][0x210] ;  /* 0x00008400ff0c7b82 */ /* 0x000f300000000a00 */
[----:B------:R-:W5:Y:S01]  /*0070*/  LDC.64 R14, c[0x0][0x218] ;  /* 0x00008600ff0e7b82 */ /* 0x000f620000000a00 */
[----:B-1----:R-:W-:-:S02]  /*0080*/  SHF.R.U32.HI R2, RZ, 0x3, R0 ;  /* 0x00000003ff027819 */ /* 0x002fc40000011600 */
[----:B------:R-:W-:Y:S02]  /*0090*/  SHF.L.U32 R5, R0, 0x1, RZ ;  /* 0x0000000100057819 */ /* 0x000fe400000006ff */
[----:B---3--:R-:W-:Y:S02]  /*00a0*/  SHF.L.U32 R3, R3, 0x3, RZ ;  /* 0x0000000303037819 */ /* 0x008fe400000006ff */
[----:B------:R-:W-:Y:S02]  /*00b0*/  SGXT.U32 R2, R2, 0x3 ;  /* 0x000000030202781a */ /* 0x000fe40000000000 */
[----:B------:R-:W-:Y:S02]  /*00c0*/  LOP3.LUT R5, R5, 0xe, RZ, 0xc0, !PT ;  /* 0x0000000e05057812 */ /* 0x000fe400078ec0ff */
[----:B------:R-:W-:-:S04]  /*00d0*/  LOP3.LUT R4, R3, R2, RZ, 0xfc, !PT ;  /* 0x0000000203047212 */ /* 0x000fc800078efcff */
[C---:B------:R-:W-:Y:S02]  /*00e0*/  ISETP.GE.AND P0, PT, R4.reuse, 0x20, PT ;  /* 0x000000200400780c */ /* 0x040fe40003f06270 */
[----:B------:R-:W-:-:S05]  /*00f0*/  LEA R7, R4, R5, 0x4 ;  /* 0x0000000504077211 */ /* 0x000fca00078e20ff */
[----:B--2---:R-:W-:-:S06]  /*0100*/  IMAD.WIDE R8, R7, 0x4, R8 ;  /* 0x0000000407087825 */ /* 0x004fcc00078e0208 */
[----:B------:R-:W2:Y:S01]  /*0110*/  @!P0 LDG.E.64 R10, desc[UR6][R8.64] ;  /* 0x00000006080a8981 */ /* 0x000ea2000c1e1b00 */
[----:B------:R-:W-:Y:S01]  /*0120*/  CS2R R4, SRZ ;  /* 0x0000000000047805 */ /* 0x000fe2000001ff00 */
[----:B----4-:R-:W-:-:S05]  /*0130*/  IMAD.WIDE R12, R7, 0x4, R12 ;  /* 0x00000004070c7825 */ /* 0x010fca00078e020c */
[----:B------:R-:W3:Y:S01]  /*0140*/  @!P0 LDG.E.64 R4, desc[UR6][R12.64] ;  /* 0x000000060c048981 */ /* 0x000ee2000c1e1b00 */
[----:B-----5:R-:W-:Y:S01]  /*0150*/  IMAD.WIDE R14, R7, 0x4, R14 ;  /* 0x00000004070e7825 */ /* 0x020fe200078e020e */
[----:B------:R-:W-:-:S06]  /*0160*/  CS2R R6, SRZ ;  /* 0x0000000000067805 */ /* 0x000fcc000001ff00 */
[----:B------:R-:W4:Y:S01]  /*0170*/  @!P0 LDG.E.64 R6, desc[UR6][R14.64] ;  /* 0x000000060e068981 */ /* 0x000f22000c1e1b00 */
[----:B------:R-:W1:Y:S01]  /*0180*/  S2UR UR5, SR_CgaCtaId ;  /* 0x00000000000579c3 */ /* 0x000e620000008800 */
[----:B------:R-:W-:Y:S02]  /*0190*/  UMOV UR4, 0x400 ;  /* 0x0000040000047882 */ /* 0x000fe40000000000 */
[----:B-1----:R-:W-:Y:S01]  /*01a0*/  UPRMT UR4, UR5, 0x654, UR4 ;  /* 0x0000065405047896 */ /* 0x002fe20008000004 */
[----:B--2---:R-:W-:Y:S02]  /*01b0*/  SEL R10, R10, RZ, !P0 ;  /* 0x000000ff0a0a7207 */ /* 0x004fe40004000000 */
[----:B------:R-:W-:Y:S02]  /*01c0*/  SEL R11, R11, RZ, !P0 ;  /* 0x000000ff0b0b7207 */ /* 0x000fe40004000000 */
[----:B------:R-:W-:Y:S02]  /*01d0*/  FSEL R10, R10, RZ, !P0 ;  /* 0x000000ff0a0a7208 */ /* 0x000fe40004000000 */
[----:B------:R-:W-:-:S02]  /*01e0*/  FSEL R17, R11, RZ, !P0 ;  /* 0x000000ff0b117208 */ /* 0x000fc40004000000 */
[----:B---3--:R-:W-:Y:S02]  /*01f0*/  SEL R4, R4, RZ, !P0 ;  /* 0x000000ff04047207 */ /* 0x008fe40004000000 */
[----:B------:R-:W-:Y:S01]  /*0200*/  SEL R5, R5, RZ, !P0 ;  /* 0x000000ff05057207 */ /* 0x000fe20004000000 */
[----:B------:R-:W-:-:S03]  /*0210*/  FADD R8, R10, R17 ;  /* 0x000000110a087221 */ /* 0x000fc60000000000 */
[----:B------:R-:W-:Y:S01]  /*0220*/  FSEL R12, R5, RZ, !P0 ;  /* 0x000000ff050c7208 */ /* 0x000fe20004000000 */
[C---:B------:R-:W-:Y:S01]  /*0230*/  FMUL R11, R8.reuse, 0.25 ;  /* 0x3e800000080b7820 */ /* 0x040fe20000400000 */
[C---:B------:R-:W-:Y:S01]  /*0240*/  FSETP.GEU.AND P2, PT, |R8|.reuse, 1.175494350822287508e-38, PT ;  /* 0x008000000800780b */ /* 0x040fe20003f4e200 */
[----:B------:R-:W1:Y:S01]  /*0250*/  SHFL.BFLY PT, R9, R8, 0x4, 0x1f ;  /* 0x0c801f0008097f89 */ /* 0x000e6200000e0000 */
[----:B------:R-:W-:Y:S02]  /*0260*/  FSETP.GT.AND P1, PT, |R8|, 8.50705917302346158658e+37, PT ;  /* 0x7e8000000800780b */ /* 0x000fe40003f24200 */
[----:B----4-:R-:W-:Y:S02]  /*0270*/  SEL R6, R6, RZ, !P0 ;  /* 0x000000ff06067207 */ /* 0x010fe40004000000 */
[----:B------:R-:W-:Y:S02]  /*0280*/  FSEL R13, R11, R8, P1 ;  /* 0x000000080b0d7208 */ /* 0x000fe40000800000 */
[----:B------:R-:W-:-:S02]  /*0290*/  FSEL R11, R4, RZ, !P0 ;  /* 0x000000ff040b7208 */ /* 0x000fc40004000000 */
[----:B------:R-:W-:-:S03]  /*02a0*/  SEL R15, R7, RZ, !P0 ;  /* 0x000000ff070f7207 */ /* 0x000fc60004000000 */
[----:B------:R-:W-:Y:S01]  /*02b0*/  @!P2 FMUL R13, R13, 16777216 ;  /* 0x4b8000000d0da820 */ /* 0x000fe20000400000 */
[----:B------:R-:W-:Y:S01]  /*02c0*/  FADD R12, -R11, R12 ;  /* 0x0000000c0b0c7221 */ /* 0x000fe20000000100 */
[----:B------:R-:W-:Y:S01]  /*02d0*/  @P1 FMUL R17, R17, 0.25 ;  /* 0x3e80000011111820 */ /* 0x000fe20000400000 */
[----:B------:R-:W-:Y:S01]  /*02e0*/  FADD R6, R6, R15 ;  /* 0x0000000f06067221 */ /* 0x000fe20000000000 */
[----:B------:R2:W3:Y:S02]  /*02f0*/  MUFU.RCP R14, R13 ;  /* 0x0000000d000e7308 */ /* 0x0004e40000001000 */
[----:B------:R-:W-:Y:S01]  /*0300*/  @!P2 FMUL R17, R17, 16777216 ;  /* 0x4b8000001111a820 */ /* 0x000fe20000400000 */
[C---:B------:R-:W-:Y:S01]  /*0310*/  FSETP.NEU.AND P2, PT, R8.reuse, RZ, PT ;  /* 0x000000ff0800720b */ /* 0x040fe20003f4d000 */
[----:B-1----:R-:W-:Y:S01]  /*0320*/  FADD R4, R8, R9 ;  /* 0x0000000908047221 */ /* 0x002fe20000000000 */
[----:B--2---:R-:W-:-:S03]  /*0330*/  FMUL R13, R12, R12 ;  /* 0x0000000c0c0d7220 */ /* 0x004fc60000400000 */
[C---:B------:R-:W-:Y:S01]  /*0340*/  FMUL R7, R4.reuse, 0.25 ;  /* 0x3e80000004077820 */ /* 0x040fe20000400000 */
[----:B------:R-:W-:Y:S01]  /*0350*/  FSETP.GEU.AND P3, PT, |R4|, 1.175494350822287508e-38, PT ;  /* 0x008000000400780b */ /* 0x000fe20003f6e200 */
[----:B------:R-:W1:Y:S01]  /*0360*/  SHFL.BFLY PT, R5, R4, 0x2, 0x1f ;  /* 0x0c401f0004057f89 */ /* 0x000e6200000e0000 */
[----:B---3--:R-:W-:Y:S01]  /*0370*/  FMUL R14, R14, R17 ;  /* 0x000000110e0e7220 */ /* 0x008fe20000400000 */
[----:B------:R-:W-:Y:S01]  /*0380*/  FSETP.GT.AND P1, PT, |R4|, 8.50705917302346158658e+37, PT ;  /* 0x7e8000000400780b */ /* 0x000fe20003f24200 */
[----:B------:R-:W-:Y:S01]  /*0390*/  FMUL R13, R10, R13 ;  /* 0x0000000d0a0d7220 */ /* 0x000fe20000400000 */
[----:B------:R-:W-:Y:S02]  /*03a0*/  LOP3.LUT R17, R3, 0x7, R0, 0xf8, !PT ;  /* 0x0000000703117812 */ /* 0x000fe400078ef800 */
[----:B------:R-:W-:Y:S02]  /*03b0*/  FSEL R14, R14, RZ, P2 ;  /* 0x000000ff0e0e7208 */ /* 0x000fe40001000000 */
[----:B------:R-:W-:-:S02]  /*03c0*/  FSEL R15, R7, R4, P1 ;  /* 0x00000004070f7208 */ /* 0x000fc40000800000 */
[----:B------:R-:W-:Y:S01]  /*03d0*/  FSEL R7, R6, RZ, !P0 ;  /* 0x000000ff06077208 */ /* 0x000fe20004000000 */
[----:B------:R-:W-:Y:S02]  /*03e0*/  FFMA R11, R12, R14, R11 ;  /* 0x0000000e0c0b7223 */ /* 0x000fe4000000000b */
[----:B------:R-:W-:Y:S02]  /*03f0*/  @!P3 FMUL R15, R15, 16777216 ;  /* 0x4b8000000f0fb820 */ /* 0x000fe40000400000 */
[----:B------:R-:W-:Y:S01]  /*0400*/  FFMA R13, R14, R13, R7 ;  /* 0x0000000d0e0d7223 */ /* 0x000fe20000000007 */
[----:B------:R-:W2:Y:S01]  /*0410*/  SHFL.BFLY PT, R10, R11, 0x4, 0x1f ;  /* 0x0c801f000b0a7f89 */ /* 0x000ea200000e0000 */
[----:B------:R-:W3:Y:S01]  /*0420*/  MUFU.RCP R14, R15 ;  /* 0x0000000f000e7308 */ /* 0x000ee20000001000 */
[----:B------:R-:W-:Y:S01]  /*0430*/  @P1 FMUL R9, R9, 0.25 ;  /* 0x3e80000009091820 */ /* 0x000fe20000400000 */
[C---:B------:R-:W-:Y:S01]  /*0440*/  FSETP.NEU.AND P1, PT, R4.reuse, RZ, PT ;  /* 0x000000ff0400720b */ /* 0x040fe20003f2d000 */
[----:B------:R-:W4:Y:S02]  /*0450*/  SHFL.BFLY PT, R12, R13, 0x4, 0x1f ;  /* 0x0c801f000d0c7f89 */ /* 0x000f2400000e0000 */
[----:B------:R-:W-:Y:S01]  /*0460*/  @!P3 FMUL R9, R9, 16777216 ;  /* 0x4b8000000909b820 */ /* 0x000fe20000400000 */
[----:B-1----:R-:W-:-:S05]  /*0470*/  FADD R6, R4, R5 ;  /* 0x0000000504067221 */ /* 0x002fca0000000000 */
[C---:B------:R-:W-:Y:S01]  /*0480*/  FSETP.GEU.AND P2, PT, |R6|.reuse, 1.175494350822287508e-38, PT ;  /* 0x008000000600780b */ /* 0x040fe20003f4e200 */
[----:B------:R-:W1:Y:S01]  /*0490*/  SHFL.BFLY PT, R7, R6, 0x1, 0x1f ;  /* 0x0c201f0006077f89 */ /* 0x000e6200000e0000 */
[----:B------:R-:W-:Y:S01]  /*04a0*/  FSETP.GT.AND P0, PT, |R6|, 8.50705917302346158658e+37, PT ;  /* 0x7e8000000600780b */ /* 0x000fe20003f04200 */
[----:B---3--:R-:W-:Y:S01]  /*04b0*/  FMUL R14, R14, R9 ;  /* 0x000000090e0e7220 */ /* 0x008fe20000400000 */
[----:B------:R-:W-:-:S04]  /*04c0*/  FMUL R9, R6, 0.25 ;  /* 0x3e80000006097820 */ /* 0x000fc80000400000 */
[----:B------:R-:W-:Y:S02]  /*04d0*/  FSEL R14, R14, RZ, P1 ;  /* 0x000000ff0e0e7208 */ /* 0x000fe40000800000 */
[----:B------:R-:W-:Y:S01]  /*04e0*/  FSEL R15, R9, R6, P0 ;  /* 0x00000006090f7208 */ /* 0x000fe20000000000 */
[----:B--2---:R-:W-:Y:S01]  /*04f0*/  FADD R10, -R11, R10 ;  /* 0x0000000a0b0a7221 */ /* 0x004fe20000000100 */
[----:B------:R-:W-:-:S03]  /*0500*/  FSETP.NEU.AND P1, PT, R6, RZ, PT ;  /* 0x000000ff0600720b */ /* 0x000fc60003f2d000 */
[C---:B------:R-:W-:Y:S01]  /*0510*/  FFMA R11, R10.reuse, R14, R11 ;  /* 0x0000000e0a0b7223 */ /* 0x040fe2000000000b */
[----:B------:R-:W-:Y:S01]  /*0520*/  FMUL R9, R10, R10 ;  /* 0x0000000a0a097220 */ /* 0x000fe20000400000 */
[----:B------:R-:W-:Y:S01]  /*0530*/  @!P2 FMUL R15, R15, 16777216 ;  /* 0x4b8000000f0fa820 */ /* 0x000fe20000400000 */
[----:B----4-:R-:W-:Y:S01]  /*0540*/  FADD R13, R13, R12 ;  /* 0x0000000c0d0d7221 */ /* 0x010fe20000000000 */
[----:B------:R-:W-:Y:S01]  /*0550*/  @P0 FMUL R5, R5, 0.25 ;  /* 0x3e80000005050820 */ /* 0x000fe20000400000 */
[----:B------:R-:W-:Y:S01]  /*0560*/  FMUL R9, R8, R9 ;  /* 0x0000000908097220 */ /* 0x000fe20000400000 */
[----:B------:R2:W3:Y:S01]  /*0570*/  MUFU.RCP R12, R15 ;  /* 0x0000000f000c7308 */ /* 0x0004e20000001000 */
[----:B------:R-:W4:Y:S01]  /*0580*/  SHFL.BFLY PT, R8, R11, 0x2, 0x1f ;  /* 0x0c401f000b087f89 */ /* 0x000f2200000e0000 */
[----:B------:R-:W-:Y:S01]  /*0590*/  @!P2 FMUL R5, R5, 16777216 ;  /* 0x4b8000000505a820 */ /* 0x000fe20000400000 */
[----:B------:R-:W-:Y:S01]  /*05a0*/  FFMA R9, R14, R9, R13 ;  /* 0x000000090e097223 */ /* 0x000fe2000000000d */
[----:B-1----:R-:W-:-:S04]  /*05b0*/  FADD R13, R6, R7 ;  /* 0x00000007060d7221 */ /* 0x002fc80000000000 */
[----:B------:R-:W1:Y:S01]  /*05c0*/  SHFL.BFLY PT, R10, R9, 0x2, 0x1f ;  /* 0x0c401f00090a7f89 */ /* 0x000e6200000e0000 */
[C---:B------:R-:W-:Y:S01]  /*05d0*/  FSETP.GT.AND P0, PT, |R13|.reuse, 8.50705917302346158658e+37, PT ;  /* 0x7e8000000d00780b */ /* 0x040fe20003f04200 */
[----:B--2---:R-:W-:Y:S01]  /*05e0*/  HFMA2.MMA R15, -RZ, RZ, 0.34375, 0 ;  /* 0x35800000ff0f7435 */ /* 0x004fe200000001ff */
[----:B------:R-:W-:Y:S01]  /*05f0*/  FSETP.GEU.AND P2, PT, |R13|, 1.175494350822287508e-38, PT ;  /* 0x008000000d00780b */ /* 0x000fe20003f4e200 */
[----:B---3--:R-:W-:-:S05]  /*0600*/  FMUL R12, R12, R5 ;  /* 0x000000050c0c7220 */ /* 0x008fca0000400000 */
[----:B------:R-:W-:Y:S02]  /*0610*/  FSEL R12, R12, RZ, P1 ;  /* 0x000000ff0c0c7208 */ /* 0x000fe40000800000 */
[----:B------:R-:W-:-:S03]  /*0620*/  FSETP.NEU.AND P1, PT, R13, RZ, PT ;  /* 0x000000ff0d00720b */ /* 0x000fc60003f2d000 */
[----:B------:R-:W-:Y:S01]  /*0630*/  @P0 FMUL R13, R13, 0.25 ;  /* 0x3e8000000d0d0820 */ /* 0x000fe20000400000 */
[----:B------:R-:W-:Y:S01]  /*0640*/  @P0 FMUL R7, R7, 0.25 ;  /* 0x3e80000007070820 */ /* 0x000fe20000400000 */
[----:B----4-:R-:W-:Y:S01]  /*0650*/  FADD R8, -R11, R8 ;  /* 0x000000080b087221 */ /* 0x010fe20000000100 */
[----:B------:R-:W-:Y:S01]  /*0660*/  LOP3.LUT P0, RZ, R0, 0x38, RZ, 0xc0, !PT ;  /* 0x0000003800ff7812 */ /* 0x000fe2000780c0ff */
[----:B------:R-:W-:Y:S01]  /*0670*/  @!P2 FMUL R13, R13, 16777216 ;  /* 0x4b8000000d0da820 */ /* 0x000fe20000400000 */
[----:B------:R-:W-:Y:S01]  /*0680*/  @!P2 FMUL R7, R7, 16777216 ;  /* 0x4b8000000707a820 */ /* 0x000fe20000400000 */
[C---:B------:R-:W-:Y:S01]  /*0690*/  FMUL R5, R8.reuse, R8 ;  /* 0x0000000808057220 */ /* 0x040fe20000400000 */
[----:B------:R-:W-:Y:S01]  /*06a0*/  FFMA R8, R8, R12, R11 ;  /* 0x0000000c08087223 */ /* 0x000fe2000000000b */
[----:B------:R-:W-:Y:S01]  /*06b0*/  ISETP.LT.AND P0, PT, R17, 0x20, !P0 ;  /* 0x000000201100780c */ /* 0x000fe20004701270 */
[----:B-1----:R-:W-:Y:S01]  /*06c0*/  FADD R9, R9, R10 ;  /* 0x0000000a09097221 */ /* 0x002fe20000000000 */
[----:B------:R-:W-:Y:S01]  /*06d0*/  FMUL R5, R4, R5 ;  /* 0x0000000504057220 */ /* 0x000fe20000400000 */
[----:B------:R-:W1:Y:S01]  /*06e0*/  MUFU.RCP R10, R13 ;  /* 0x0000000d000a7308 */ /* 0x000e620000001000 */
[----:B------:R-:W2:Y:S02]  /*06f0*/  SHFL.BFLY PT, R11, R8, 0x1, 0x1f ;  /* 0x0c201f00080b7f89 */ /* 0x000ea400000e0000 */
[----:B------:R-:W-:Y:S01]  /*0700*/  FFMA R5, R12, R5, R9 ;  /* 0x000000050c057223 */ /* 0x000fe20000000009 */
[----:B------:R-:W-:-:S04]  /*0710*/  LEA R12, R2, UR4, 0x2 ;  /* 0x00000004020c7c11 */ /* 0x000fc8000f8e10ff */
[----:B------:R-:W3:Y:S01]  /*0720*/  SHFL.BFLY PT, R4, R5, 0x1, 0x1f ;  /* 0x0c201f0005047f89 */ /* 0x000ee200000e0000 */
[----:B-1----:R-:W-:-:S05]  /*0730*/  FMUL R10, R10, R7 ;  /* 0x000000070a0a7220 */ /* 0x002fca0000400000 */
[----:B------:R-:W-:Y:S01]  /*0740*/  FSEL R10, R10, RZ, P1 ;  /* 0x000000ff0a0a7208 */ /* 0x000fe20000800000 */
[----:B--2---:R-:W-:-:S04]  /*0750*/  FADD R11, -R8, R11 ;  /* 0x0000000b080b7221 */ /* 0x004fc80000000100 */
[C---:B------:R-:W-:Y:S01]  /*0760*/  FFMA R8, R11.reuse, R10, R8 ;  /* 0x0000000a0b087223 */ /* 0x040fe20000000008 */
[----:B------:R-:W-:Y:S01]  /*0770*/  FMUL R9, R11, R11 ;  /* 0x0000000b0b097220 */ /* 0x000fe20000400000 */
[----:B---3--:R-:W-:Y:S01]  /*0780*/  FADD R7, R5, R4 ;  /* 0x0000000405077221 */ /* 0x008fe20000000000 */
[----:B------:R-:W-:Y:S02]  /*0790*/  LOP3.LUT R4, R0, 0x7, RZ, 0xc0, !PT ;  /* 0x0000000700047812 */ /* 0x000fe400078ec0ff */
[----:B------:R-:W-:Y:S01]  /*07a0*/  STS [R12], R8 ;  /* 0x000000080c007388 */ /* 0x000fe20000000800 */
[----:B------:R-:W-:Y:S01]  /*07b0*/  FMUL R9, R6, R9 ;  /* 0x0000000906097220 */ /* 0x000fe20000400000 */
[----:B------:R-:W-:Y:S01]  /*07c0*/  LEA R11, R4, UR4, 0x2 ;  /* 0x00000004040b7c11 */ /* 0x000fe2000f8e10ff */
[----:B------:R-:W-:Y:S02]  /*07d0*/  BAR.SYNC.DEFER_BLOCKING 0x0 ;  /* 0x0000000000007b1d */ /* 0x000fe40000010000 */
[----:B------:R-:W-:-:S06]  /*07e0*/  FFMA R9, R10, R9, R7 ;  /* 0x000000090a097223 */ /* 0x000fcc0000000007 */
[----:B------:R-:W1:Y:S08]  /*07f0*/  LDC.64 R4, c[0x0][0x238] ;  /* 0x00008e00ff047b82 */ /* 0x000e700000000a00 */
[----:B------:R-:W2:Y:S01]  /*0800*/  LDC.64 R6, c[0x0][0x228] ;  /* 0x00008a00ff067b82 */ /* 0x000ea20000000a00 */
[----:B------:R-:W-:Y:S07]  /*0810*/  LDS R13, [R11] ;  /* 0x000000000b0d7984 */ /* 0x000fee0000000800 */
[----:B------:R-:W-:Y:S06]  /*0820*/  BAR.SYNC.DEFER_BLOCKING 0x0 ;  /* 0x0000000000007b1d */ /* 0x000fec0000010000 */
[----:B------:R-:W-:Y:S02]  /*0830*/  STS [R12], R9 ;  /* 0x000000090c007388 */ /* 0x000fe40000000800 */
[----:B------:R-:W-:Y:S06]  /*0840*/  BAR.SYNC.DEFER_BLOCKING 0x0 ;  /* 0x0000000000007b1d */ /* 0x000fec0000010000 */
[----:B------:R-:W3:Y:S02]  /*0850*/  LDS R2, [R11] ;  /* 0x000000000b027984 */ /* 0x000ee40000000800 */
[----:B------:R-:W-:Y:S06]  /*0860*/  BAR.SYNC.DEFER_BLOCKING 0x0 ;  /* 0x0000000000007b1d */ /* 0x000fec0000010000 */
[----:B------:R4:W-:Y:S01]  /*0870*/  STS [R12], R9 ;  /* 0x000000090c007388 */ /* 0x0009e20000000800 */
[----:B---3--:R-:W-:Y:S01]  /*0880*/  FFMA R10, R2, R15, 9.9999997473787516356e-06 ;  /* 0x3727c5ac020a7423 */ /* 0x008fe2000000000f */
[----:B-1----:R-:W-:-:S03]  /*0890*/  IMAD.WIDE R2, R17, 0x4, R4 ;  /* 0x0000000411027825 */ /* 0x002fc600078e0204 */
[----:B------:R-:W1:Y:S01]  /*08a0*/  MUFU.RSQ R15, R10 ;  /* 0x0000000a000f7308 */ /* 0x000e620000001400 */
[----:B------:R-:W-:Y:S01]  /*08b0*/  BAR.SYNC.DEFER_BLOCKING 0x0 ;  /* 0x0000000000007b1d */ /* 0x000fe20000010000 */
[----:B--2---:R-:W-:-:S05]  /*08c0*/  IMAD.WIDE R4, R17, 0x4, R6 ;  /* 0x0000000411047825 */ /* 0x004fca00078e0206 */
[----:B-1----:R4:W-:Y:S04]  /*08d0*/  @P0 STG.E desc[UR6][R2.64], R15 ;  /* 0x0000000f02000986 */ /* 0x0029e8000c101906 */
[----:B------:R4:W-:Y:S01]  /*08e0*/  @P0 STG.E desc[UR6][R4.64], R13 ;  /* 0x0000000d04000986 */ /* 0x0009e2000c101906 */
[----:B------:R-:W-:Y:S05]  /*08f0*/  @!P0 EXIT ;  /* 0x000000000000894d */ /* 0x000fea0003800000 */
[----:B------:R-:W0:Y:S01]  /*0900*/  LDS R11, [R11] ;  /* 0x000000000b0b7984 */ /* 0x000e220000000800 */
[----:B----4-:R-:W1:Y:S02]  /*0910*/  LDC.64 R2, c[0x0][0x230] ;  /* 0x00008c00ff027b82 */ /* 0x010e640000000a00 */
[----:B-1----:R-:W-:-:S05]  /*0920*/  IMAD.WIDE R2, R17, 0x4, R2 ;  /* 0x0000000411027825 */ /* 0x002fca00078e0202 */
[----:B0-----:R-:W-:Y:S01]  /*0930*/  STG.E desc[UR6][R2.64], R11 ;  /* 0x0000000b02007986 */ /* 0x001fe2000c101906 */
[----:B------:R-:W-:Y:S05]  /*0940*/  EXIT ;  /* 0x000000000000794d */ /* 0x000fea0003800000 */
.L_x_0:
[----:B------:R-:W-:-:S00]  /*0950*/  BRA `(.L_x_0) ;  /* 0xfffffffc00fc7947 */ /* 0x000fc0000383ffff */
[----:B------:R-:W-:-:S00]  /*0960*/  NOP ;  /* 0x0000000000007918 */ /* 0x000fc00000000000 */
        /* <DEDUP_REMOVED lines=9> */
.L_x_1:


//--------------------- .nv.global.init           --------------------------
	.section	.nv.global.init,"aw",@progbits
.nv.global.init:
	.type		_$_str,@object
	.size		_$_str,(.L_0 - _$_str)
_$_str:
        /*0000*/ 	.byte	0x5f, 0x5f, 0x43, 0x55, 0x44, 0x41, 0x5f, 0x46, 0x54, 0x5a, 0x00
.L_0:


//--------------------- .nv.shared.triton_per_fused_native_group_norm_5 --------------------------
	.section	.nv.shared.triton_per_fused_native_group_norm_5,"aw",@nobits
	.sectionflags	@""
	.align	16
	.zero		1024


//--------------------- .nv.constant0.triton_per_fused_native_group_norm_5 --------------------------
	.section	.nv.constant0.triton_per_fused_native_group_norm_5,"a",@progbits
	.sectionflags	@""
	.align	4
.nv.constant0.triton_per_fused_native_group_norm_5:
	.zero		584
